	.headerflags	@"EF_CUDA_TEXMODE_UNIFIED EF_CUDA_64BIT_ADDRESS EF_CUDA_SM86 EF_CUDA_VIRTUAL_SM(EF_CUDA_SM86)"
	.elftype	@"ET_EXEC"


//--------------------- .nv.info                  --------------------------
	.section	.nv.info,"",@"SHT_CUDA_INFO"
	.align	4


	//----- nvinfo : EIATTR_REGCOUNT
	.align		4
        /*0000*/ 	.byte	0x04, 0x2f
        /*0002*/ 	.short	(.L_1 - .L_0)
	.align		4
.L_0:
        /*0004*/ 	.word	index@(triton_poi_fused__scaled_dot_product_flash_attention__to_copy_add_mean_mul_pow_rsqrt_4)
        /*0008*/ 	.word	0x00000010


	//----- nvinfo : EIATTR_MIN_STACK_SIZE
	.align		4
.L_1:
        /*000c*/ 	.byte	0x04, 0x12
        /*000e*/ 	.short	(.L_3 - .L_2)
	.align		4
.L_2:
        /*0010*/ 	.word	index@(triton_poi_fused__scaled_dot_product_flash_attention__to_copy_add_mean_mul_pow_rsqrt_4)
        /*0014*/ 	.word	0x00000000


	//----- nvinfo : EIATTR_FRAME_SIZE
	.align		4
.L_3:
        /*0018*/ 	.byte	0x04, 0x11
        /*001a*/ 	.short	(.L_5 - .L_4)
	.align		4
.L_4:
        /*001c*/ 	.word	index@(triton_poi_fused__scaled_dot_product_flash_attention__to_copy_add_mean_mul_pow_rsqrt_4)
        /*0020*/ 	.word	0x00000000


	//----- nvinfo : EIATTR_MIN_STACK_SIZE
	.align		4
.L_5:
        /*0024*/ 	.byte	0x04, 0x12
        /*0026*/ 	.short	(.L_7 - .L_6)
	.align		4
.L_6:
        /*0028*/ 	.word	index@(triton_poi_fused__scaled_dot_product_flash_attention__to_copy_add_mean_mul_pow_rsqrt_4)
        /*002c*/ 	.word	0x00000000
.L_7:


//--------------------- .nv.info.triton_poi_fused__scaled_dot_product_flash_attention__to_copy_add_mean_mul_pow_rsqrt_4 --------------------------
	.section	.nv.info.triton_poi_fused__scaled_dot_product_flash_attention__to_copy_add_mean_mul_pow_rsqrt_4,"",@"SHT_CUDA_INFO"
	.sectionflags	@""
	.align	4


	//----- nvinfo : EIATTR_CUDA_API_VERSION
	.align		4
        /*0000*/ 	.byte	0x04, 0x37
        /*0002*/ 	.short	(.L_9 - .L_8)
.L_8:
        /*0004*/ 	.word	0x0000007c


	//----- nvinfo : EIATTR_SW2861232_WAR
	.align		4
.L_9:
        /*0008*/ 	.byte	0x01, 0x35
	.zero		2


	//----- nvinfo : EIATTR_PARAM_CBANK
	.align		4
        /*000c*/ 	.byte	0x04, 0x0a
        /*000e*/ 	.short	(.L_11 - .L_10)
	.align		4
.L_10:
        /*0010*/ 	.word	index@(.nv.constant0.triton_poi_fused__scaled_dot_product_flash_attention__to_copy_add_mean_mul_pow_rsqrt_4)
        /*0014*/ 	.short	0x0160
        /*0016*/ 	.short	0x0040


	//----- nvinfo : EIATTR_CBANK_PARAM_SIZE
	.align		4
.L_11:
        /*0018*/ 	.byte	0x03, 0x19
        /*001a*/ 	.short	0x0040


	//----- nvinfo : EIATTR_KPARAM_INFO
	.align		4
        /*001c*/ 	.byte	0x04, 0x17
        /*001e*/ 	.short	(.L_13 - .L_12)
.L_12:
        /*0020*/ 	.word	0x00000000
        /*0024*/ 	.short	0x0007
        /*0026*/ 	.short	0x0038
        /*0028*/ 	.byte	0x00, 0xf4, 0x21, 0x00


	//----- nvinfo : EIATTR_KPARAM_INFO
	.align		4
.L_13:
        /*002c*/ 	.byte	0x04, 0x17
        /*002e*/ 	.short	(.L_15 - .L_14)
.L_14:
        /*0030*/ 	.word	0x00000000
        /*0034*/ 	.short	0x0006
        /*0036*/ 	.short	0x0030
        /*0038*/ 	.byte	0x00, 0xf0, 0x11, 0x00


	//----- nvinfo : EIATTR_KPARAM_INFO
	.align		4
.L_15:
        /*003c*/ 	.byte	0x04, 0x17
        /*003e*/ 	.short	(.L_17 - .L_16)
.L_16:
        /*0040*/ 	.word	0x00000000
        /*0044*/ 	.short	0x0005
        /*0046*/ 	.short	0x0028
        /*0048*/ 	.byte	0x00, 0xf4, 0x21, 0x00


	//----- nvinfo : EIATTR_KPARAM_INFO
	.align		4
.L_17:
        /*004c*/ 	.byte	0x04, 0x17
        /*004e*/ 	.short	(.L_19 - .L_18)
.L_18:
        /*0050*/ 	.word	0x00000000
        /*0054*/ 	.short	0x0004
        /*0056*/ 	.short	0x0020
        /*0058*/ 	.byte	0x00, 0xf4, 0x21, 0x00


	//----- nvinfo : EIATTR_KPARAM_INFO
	.align		4
.L_19:
        /*005c*/ 	.byte	0x04, 0x17
        /*005e*/ 	.short	(.L_21 - .L_20)
.L_20:
        /*0060*/ 	.word	0x00000000
        /*0064*/ 	.short	0x0003
        /*0066*/ 	.short	0x0018
        /*0068*/ 	.byte	0x00, 0xf4, 0x21, 0x00


	//----- nvinfo : EIATTR_KPARAM_INFO
	.align		4
.L_21:
        /*006c*/ 	.byte	0x04, 0x17
        /*006e*/ 	.short	(.L_23 - .L_22)
.L_22:
        /*0070*/ 	.word	0x00000000
        /*0074*/ 	.short	0x0002
        /*0076*/ 	.short	0x0010
        /*0078*/ 	.byte	0x00, 0xf4, 0x21, 0x00


	//----- nvinfo : EIATTR_KPARAM_INFO
	.align		4
.L_23:
        /*007c*/ 	.byte	0x04, 0x17
        /*007e*/ 	.short	(.L_25 - .L_24)
.L_24:
        /*0080*/ 	.word	0x00000000
        /*0084*/ 	.short	0x0001
        /*0086*/ 	.short	0x0008
        /*0088*/ 	.byte	0x00, 0xf4, 0x21, 0x00


	//----- nvinfo : EIATTR_KPARAM_INFO
	.align		4
.L_25:
        /*008c*/ 	.byte	0x04, 0x17
        /*008e*/ 	.short	(.L_27 - .L_26)
.L_26:
        /*0090*/ 	.word	0x00000000
        /*0094*/ 	.short	0x0000
        /*0096*/ 	.short	0x0000
        /*0098*/ 	.byte	0x00, 0xf4, 0x21, 0x00


	//----- nvinfo : EIATTR_MAXREG_COUNT
	.align		4
.L_27:
        /*009c*/ 	.byte	0x03, 0x1b
        /*009e*/ 	.short	0x00ff


	//----- nvinfo : EIATTR_EXIT_INSTR_OFFSETS
	.align		4
        /*00a0*/ 	.byte	0x04, 0x1c
        /*00a2*/ 	.short	(.L_29 - .L_28)


	//   ....[0]....
.L_28:
        /*00a4*/ 	.word	0x00000450


	//----- nvinfo : EIATTR_REQNTID
	.align		4
.L_29:
        /*00a8*/ 	.byte	0x04, 0x10
        /*00aa*/ 	.short	(.L_31 - .L_30)
.L_30:
        /*00ac*/ 	.word	0x00000100
        /*00b0*/ 	.word	0x00000001
        /*00b4*/ 	.word	0x00000001
.L_31:


//--------------------- .nv.callgraph             --------------------------
	.section	.nv.callgraph,"",@"SHT_CUDA_CALLGRAPH"
	.align	4
	.sectionentsize	8
	.align		4
        /*0000*/ 	.word	0x00000000
	.align		4
        /*0004*/ 	.word	0xffffffff
	.align		4
        /*0008*/ 	.word	0x00000000
	.align		4
        /*000c*/ 	.word	0xfffffffe
	.align		4
        /*0010*/ 	.word	0x00000000
	.align		4
        /*0014*/ 	.word	0xfffffffd
	.align		4
        /*0018*/ 	.word	0x00000000
	.align		4
        /*001c*/ 	.word	0xfffffffc


//--------------------- .nv.rel.action            --------------------------
	.section	.nv.rel.action,"",@"SHT_CUDA_RELOCINFO"
	.align	8
	.sectionentsize	8
        /*0000*/ 	.byte	0x73, 0x00, 0x00, 0x00, 0x00, 0x00, 0x00, 0x00, 0x00, 0x00, 0x00, 0x11, 0x25, 0x00, 0x05, 0x36


//--------------------- .nv.constant0.triton_poi_fused__scaled_dot_product_flash_attention__to_copy_add_mean_mul_pow_rsqrt_4 --------------------------
	.section	.nv.constant0.triton_poi_fused__scaled_dot_product_flash_attention__to_copy_add_mean_mul_pow_rsqrt_4,"a",@progbits
	.sectionflags	@""
	.align	4
.nv.constant0.triton_poi_fused__scaled_dot_product_flash_attention__to_copy_add_mean_mul_pow_rsqrt_4:
	.zero		416


//--------------------- .text.triton_poi_fused__scaled_dot_product_flash_attention__to_copy_add_mean_mul_pow_rsqrt_4 --------------------------
	.section	.text.triton_poi_fused__scaled_dot_product_flash_attention__to_copy_add_mean_mul_pow_rsqrt_4,"ax",@progbits
	.sectioninfo	@"SHI_REGISTERS=16"
	.align	128
        .global         triton_poi_fused__scaled_dot_product_flash_attention__to_copy_add_mean_mul_pow_rsqrt_4
        .type           triton_poi_fused__scaled_dot_product_flash_attention__to_copy_add_mean_mul_pow_rsqrt_4,@function
        .size           triton_poi_fused__scaled_dot_product_flash_attention__to_copy_add_mean_mul_pow_rsqrt_4,(.L_x_1 - triton_poi_fused__scaled_dot_product_flash_attention__to_copy_add_mean_mul_pow_rsqrt_4)
        .other          triton_poi_fused__scaled_dot_product_flash_attention__to_copy_add_mean_mul_pow_rsqrt_4,@"STO_CUDA_ENTRY STV_DEFAULT"
triton_poi_fused__scaled_dot_product_flash_attention__to_copy_add_mean_mul_pow_rsqrt_4:
.text.triton_poi_fused__scaled_dot_product_flash_attention__to_copy_add_mean_mul_pow_rsqrt_4:
[----:B------:R-:W-:Y:S02]  /*0000*/  IMAD.MOV.U32 R1, RZ, RZ, c[0x0][0x28] ;  /* 0x00000a00ff017624 */ /* 0x000fe400078e00ff */
[----:B------:R-:W0:Y:S01]  /*0010*/  S2R R0, SR_TID.X ;  /* 0x0000000000007919 */ /* 0x000e220000002100 */
[----:B------:R-:W-:-:S03]  /*0020*/  ULDC.64 UR4, c[0x0][0x118] ;  /* 0x0000460000047ab9 */ /* 0x000fc60000000a00 */
[----:B------:R-:W1:Y:S01]  /*0030*/  S2R R5, SR_CTAID.X ;  /* 0x0000000000057919 */ /* 0x000e620000002500 */
[----:B0-----:R-:W-:-:S05]  /*0040*/  IMAD.SHL.U32 R0, R0, 0x2, RZ ;  /* 0x0000000200007824 */ /* 0x001fca00078e00ff */
[----:B------:R-:W-:-:S05]  /*0050*/  LOP3.LUT R0, R0, 0x1fe, RZ, 0xc0, !PT ;  /* 0x000001fe00007812 */ /* 0x000fca00078ec0ff */
[----:B-1----:R-:W-:Y:S02]  /*0060*/  IMAD R5, R5, 0x200, R0 ;  /* 0x0000020005057824 */ /* 0x002fe400078e0200 */
[----:B------:R-:W-:Y:S02]  /*0070*/  IMAD.MOV.U32 R0, RZ, RZ, 0x2 ;  /* 0x00000002ff007424 */ /* 0x000fe400078e00ff */
[----:B------:R-:W-:-:S05]  /*0080*/  IMAD.HI R2, R5, 0x2aaaaaab, RZ ;  /* 0x2aaaaaab05027827 */ /* 0x000fca00078e02ff */
[----:B------:R-:W-:-:S04]  /*0090*/  SHF.R.U32.HI R3, RZ, 0x1f, R2 ;  /* 0x0000001fff037819 */ /* 0x000fc80000011602 */
[----:B------:R-:W-:-:S05]  /*00a0*/  LEA.HI.SX32 R11, R2, R3, 0x17 ;  /* 0x00000003020b7211 */ /* 0x000fca00078fbaff */
[----:B------:R-:W-:-:S06]  /*00b0*/  IMAD.WIDE R6, R11, R0, c[0x0][0x168] ;  /* 0x00005a000b067625 */ /* 0x000fcc00078e0200 */
[----:B------:R-:W2:Y:S01]  /*00c0*/  LDG.E.EL.U16 R6, [R6.64] ;  /* 0x0000000406067981 */ /* 0x000ea2000c2e1500 */
[----:B------:R-:W-:-:S06]  /*00d0*/  IMAD.WIDE R8, R11, R0, c[0x0][0x170] ;  /* 0x00005c000b087625 */ /* 0x000fcc00078e0200 */
[----:B------:R-:W3:Y:S01]  /*00e0*/  LDG.E.EL.U16 R8, [R8.64] ;  /* 0x0000000408087981 */ /* 0x000ee2000c2e1500 */
[----:B------:R-:W-:Y:S02]  /*00f0*/  IMAD.MOV.U32 R2, RZ, RZ, 0x4 ;  /* 0x00000004ff027424 */ /* 0x000fe400078e00ff */
[----:B------:R-:W-:Y:S02]  /*0100*/  IMAD R13, R11, -0xc00, R5 ;  /* 0xfffff4000b0d7824 */ /* 0x000fe400078e0205 */
[----:B------:R-:W-:-:S04]  /*0110*/  IMAD.WIDE R2, R5, R2, c[0x0][0x160] ;  /* 0x0000580005027625 */ /* 0x000fc800078e0202 */
[CC--:B------:R-:W-:Y:S02]  /*0120*/  IMAD.WIDE R10, R13.reuse, R0.reuse, c[0x0][0x178] ;  /* 0x00005e000d0a7625 */ /* 0x0c0fe400078e0200 */
[----:B------:R-:W4:Y:S02]  /*0130*/  LDG.E.64 R2, [R2.64] ;  /* 0x0000000402027981 */ /* 0x000f24000c1e1b00 */
[----:B------:R-:W-:Y:S02]  /*0140*/  IMAD.WIDE R12, R13, R0, c[0x0][0x180] ;  /* 0x000060000d0c7625 */ /* 0x000fe400078e0200 */
[----:B------:R-:W5:Y:S04]  /*0150*/  LDG.E.EL R10, [R10.64] ;  /* 0x000000040a0a7981 */ /* 0x000f68000c2e1900 */
[----:B------:R-:W4:Y:S01]  /*0160*/  LDG.E.EL R12, [R12.64] ;  /* 0x000000040c0c7981 */ /* 0x000f22000c2e1900 */
[----:B--2---:R-:W-:-:S04]  /*0170*/  SHF.L.U32 R4, R6, 0x10, RZ ;  /* 0x0000001006047819 */ /* 0x004fc800000006ff */
[----:B------:R-:W-:Y:S01]  /*0180*/  FSETP.GE.AND P0, PT, R4, RZ, PT ;  /* 0x000000ff0400720b */ /* 0x000fe20003f06000 */
[----:B---3--:R-:W-:-:S03]  /*0190*/  IMAD.U32 R9, R8, 0x10000, RZ ;  /* 0x0001000008097824 */ /* 0x008fc600078e00ff */
[----:B------:R-:W-:Y:S02]  /*01a0*/  SEL R7, R6, RZ, !P0 ;  /* 0x000000ff06077207 */ /* 0x000fe40004000000 */
[----:B------:R-:W-:Y:S01]  /*01b0*/  FSETP.GE.AND P0, PT, R4, RZ, PT ;  /* 0x000000ff0400720b */ /* 0x000fe20003f06000 */
[----:B------:R-:W-:Y:S02]  /*01c0*/  IMAD.U32 R4, R8, 0x10000, RZ ;  /* 0x0001000008047824 */ /* 0x000fe400078e00ff */
[----:B------:R-:W-:Y:S01]  /*01d0*/  IMAD.U32 R7, R7, 0x10000, RZ ;  /* 0x0001000007077824 */ /* 0x000fe200078e00ff */
[----:B------:R-:W-:Y:S02]  /*01e0*/  SEL R6, R6, RZ, !P0 ;  /* 0x000000ff06067207 */ /* 0x000fe40004000000 */
[----:B------:R-:W-:Y:S01]  /*01f0*/  FSETP.GTU.AND P1, PT, R4, RZ, PT ;  /* 0x000000ff0400720b */ /* 0x000fe20003f2c000 */
[----:B------:R-:W-:Y:S01]  /*0200*/  FADD R7, RZ, -R7 ;  /* 0x80000007ff077221 */ /* 0x000fe20000000000 */
[----:B------:R-:W-:-:S02]  /*0210*/  SHF.L.U32 R6, R6, 0x10, RZ ;  /* 0x0000001006067819 */ /* 0x000fc400000006ff */
[----:B------:R-:W-:Y:S02]  /*0220*/  SEL R4, R8, RZ, P1 ;  /* 0x000000ff08047207 */ /* 0x000fe40000800000 */
[----:B------:R-:W-:Y:S01]  /*0230*/  FSETP.NAN.AND P1, PT, R7, R7, PT ;  /* 0x000000070700720b */ /* 0x000fe20003f28000 */
[----:B------:R-:W-:Y:S01]  /*0240*/  FADD R6, RZ, -R6 ;  /* 0x80000006ff067221 */ /* 0x000fe20000000000 */
[----:B------:R-:W-:Y:S01]  /*0250*/  FSETP.GTU.AND P0, PT, R9, RZ, PT ;  /* 0x000000ff0900720b */ /* 0x000fe20003f0c000 */
[----:B------:R-:W-:Y:S01]  /*0260*/  IMAD.U32 R4, R4, 0x10000, RZ ;  /* 0x0001000004047824 */ /* 0x000fe200078e00ff */
[----:B----4-:R-:W-:Y:S02]  /*0270*/  I2FP.F32.S32 R2, R2 ;  /* 0x0000000200027245 */ /* 0x010fe40000201400 */
[----:B------:R-:W-:Y:S02]  /*0280*/  SEL R8, R8, RZ, P0 ;  /* 0x000000ff08087207 */ /* 0x000fe40000000000 */
[----:B------:R-:W-:-:S02]  /*0290*/  FSETP.NAN.AND P0, PT, R6, R6, PT ;  /* 0x000000060600720b */ /* 0x000fc40003f08000 */
[----:B------:R-:W-:Y:S01]  /*02a0*/  FSETP.GT.AND P2, PT, R7, R4, PT ;  /* 0x000000040700720b */ /* 0x000fe20003f44000 */
[----:B------:R-:W-:-:S03]  /*02b0*/  IMAD.U32 R9, R8, 0x10000, RZ ;  /* 0x0001000008097824 */ /* 0x000fc600078e00ff */
[----:B------:R-:W-:Y:S02]  /*02c0*/  @!P1 FSEL R7, R7, R4, P2 ;  /* 0x0000000407079208 */ /* 0x000fe40001000000 */
[----:B------:R-:W-:Y:S02]  /*02d0*/  FSETP.GT.AND P1, PT, R6, R9, PT ;  /* 0x000000090600720b */ /* 0x000fe40003f24000 */
[----:B------:R-:W-:Y:S01]  /*02e0*/  I2FP.F32.S32 R4, R3 ;  /* 0x0000000300047245 */ /* 0x000fe20000201400 */
[----:B------:R-:W-:Y:S01]  /*02f0*/  FMUL R7, R7, 0.0078740157186985015869 ;  /* 0x3c01020407077820 */ /* 0x000fe20000400000 */
[----:B------:R-:W-:Y:S02]  /*0300*/  PRMT R3, R12, 0x7632, R3 ;  /* 0x000076320c037816 */ /* 0x000fe40000000003 */
[----:B------:R-:W-:Y:S02]  /*0310*/  @!P0 FSEL R6, R6, R9, P1 ;  /* 0x0000000906068208 */ /* 0x000fe40000800000 */
[----:B------:R-:W-:Y:S01]  /*0320*/  FSETP.GT.AND P1, PT, R7, 9.9999997473787516356e-06, PT ;  /* 0x3727c5ac0700780b */ /* 0x000fe20003f24000 */
[----:B------:R-:W-:Y:S01]  /*0330*/  IMAD.U32 R3, R3, 0x10000, RZ ;  /* 0x0001000003037824 */ /* 0x000fe200078e00ff */
[----:B------:R-:W-:Y:S01]  /*0340*/  FSETP.NAN.AND P2, PT, R7, R7, PT ;  /* 0x000000070700720b */ /* 0x000fe20003f48000 */
[----:B------:R-:W-:-:S05]  /*0350*/  FMUL R9, R6, 0.0078740157186985015869 ;  /* 0x3c01020406097820 */ /* 0x000fca0000400000 */
[----:B------:R-:W-:-:S05]  /*0360*/  FSETP.GT.AND P0, PT, R9, 9.9999997473787516356e-06, PT ;  /* 0x3727c5ac0900780b */ /* 0x000fca0003f04000 */
[----:B------:R-:W-:Y:S02]  /*0370*/  @!P1 FSEL R7, R7, 9.9999997473787516356e-06, P2 ;  /* 0x3727c5ac07079808 */ /* 0x000fe40001000000 */
[----:B------:R-:W-:-:S03]  /*0380*/  FSETP.NAN.AND P1, PT, R9, R9, PT ;  /* 0x000000090900720b */ /* 0x000fc60003f28000 */
[----:B------:R-:W-:Y:S01]  /*0390*/  FMUL R6, R2, R7 ;  /* 0x0000000702067220 */ /* 0x000fe20000400000 */
[C---:B-----5:R-:W-:Y:S01]  /*03a0*/  PRMT R2, R10.reuse, 0x7632, R2 ;  /* 0x000076320a027816 */ /* 0x060fe20000000002 */
[----:B------:R-:W-:Y:S01]  /*03b0*/  IMAD.U32 R10, R10, 0x10000, RZ ;  /* 0x000100000a0a7824 */ /* 0x000fe200078e00ff */
[----:B------:R-:W-:Y:S02]  /*03c0*/  @!P0 FSEL R9, R9, 9.9999997473787516356e-06, P1 ;  /* 0x3727c5ac09098808 */ /* 0x000fe40000800000 */
[----:B------:R-:W-:Y:S01]  /*03d0*/  SHF.L.U32 R7, R12, 0x10, RZ ;  /* 0x000000100c077819 */ /* 0x000fe200000006ff */
[----:B------:R-:W-:Y:S02]  /*03e0*/  IMAD.U32 R2, R2, 0x10000, RZ ;  /* 0x0001000002027824 */ /* 0x000fe400078e00ff */
[----:B------:R-:W-:Y:S02]  /*03f0*/  FMUL R4, R4, R9 ;  /* 0x0000000904047220 */ /* 0x000fe40000400000 */
[----:B------:R-:W-:-:S02]  /*0400*/  FFMA R6, R10, R6, R7 ;  /* 0x000000060a067223 */ /* 0x000fc40000000007 */
[----:B------:R-:W-:Y:S01]  /*0410*/  FFMA R7, R2, R4, R3 ;  /* 0x0000000402077223 */ /* 0x000fe20000000003 */
[----:B------:R-:W-:-:S04]  /*0420*/  IMAD.WIDE R2, R5, R0, c[0x0][0x188] ;  /* 0x0000620005027625 */ /* 0x000fc800078e0200 */
[----:B------:R-:W-:-:S05]  /*0430*/  F2FP.BF16.PACK_AB R7, R7, R6 ;  /* 0x000000060707723e */ /* 0x000fca00000010ff */
[----:B------:R-:W-:Y:S01]  /*0440*/  STG.E [R2.64], R7 ;  /* 0x0000000702007986 */ /* 0x000fe2000c101904 */
[----:B------:R-:W-:Y:S05]  /*0450*/  EXIT ;  /* 0x000000000000794d */ /* 0x000fea0003800000 */
.L_x_0:
[----:B------:R-:W-:-:S00]  /*0460*/  BRA `(.L_x_0) ;  /* 0xfffffff000007947 */ /* 0x000fc0000383ffff */
[----:B------:R-:W-:-:S00]  /*0470*/  NOP ;  /* 0x0000000000007918 */ /* 0x000fc00000000000 */
        /* <DEDUP_REMOVED lines=8> */
.L_x_1:
